//
// Generated by NVIDIA NVVM Compiler
//
// Compiler Build ID: CL-36424714
// Cuda compilation tools, release 13.0, V13.0.88
// Based on NVVM 20.0.0
//

.version 9.0
.target sm_100
.address_size 64

	// .globl	_Z3runP2OpiPPfiS1_i
// _ZZ3runP2OpiPPfiS1_iE9registers has been demoted

.visible .entry _Z3runP2OpiPPfiS1_i(
	.param .u64 .ptr .align 1 _Z3runP2OpiPPfiS1_i_param_0,
	.param .u32 _Z3runP2OpiPPfiS1_i_param_1,
	.param .u64 .ptr .align 1 _Z3runP2OpiPPfiS1_i_param_2,
	.param .u32 _Z3runP2OpiPPfiS1_i_param_3,
	.param .u64 .ptr .align 1 _Z3runP2OpiPPfiS1_i_param_4,
	.param .u32 _Z3runP2OpiPPfiS1_i_param_5
)
{
	.reg .pred 	%p<21>;
	.reg .b32 	%r<82>;
	.reg .b32 	%f<26>;
	.reg .b64 	%rd<108>;
	// demoted variable
	.shared .align 4 .b8 _ZZ3runP2OpiPPfiS1_iE9registers[8192];
	ld.param.u64 	%rd11, [_Z3runP2OpiPPfiS1_i_param_0];
	ld.param.u32 	%r21, [_Z3runP2OpiPPfiS1_i_param_1];
	ld.param.u64 	%rd12, [_Z3runP2OpiPPfiS1_i_param_2];
	cvta.to.global.u64 	%rd1, %rd12;
	cvta.to.global.u64 	%rd2, %rd11;
	setp.lt.s32 	%p1, %r21, 1;
	@%p1 bra 	$L__BB0_37;
	mov.u32 	%r23, %tid.x;
	shl.b32 	%r24, %r23, 2;
	mov.u32 	%r25, _ZZ3runP2OpiPPfiS1_iE9registers;
	add.s32 	%r1, %r25, %r24;
	cvt.u64.u32 	%rd3, %r23;
	mov.u32 	%r26, %ntid.x;
	mov.u32 	%r27, %ctaid.x;
	mul.lo.s32 	%r28, %r27, %r26;
	cvt.s64.s32 	%rd13, %r28;
	add.s64 	%rd4, %rd13, %rd3;
	and.b32  	%r2, %r21, 3;
	setp.lt.u32 	%p2, %r21, 4;
	mov.b32 	%r80, 0;
	@%p2 bra 	$L__BB0_28;
	and.b32  	%r80, %r21, 2147483644;
	neg.s32 	%r79, %r80;
	add.s64 	%rd106, %rd2, 32;
	shl.b64 	%rd18, %rd3, 2;
	shl.b64 	%rd48, %rd4, 2;
$L__BB0_3:
	ld.global.u32 	%r29, [%rd106+-32];
	ld.global.u32 	%r6, [%rd106+-28];
	ld.global.u32 	%r7, [%rd106+-24];
	setp.eq.s32 	%p3, %r29, 4;
	@%p3 bra 	$L__BB0_8;
	setp.eq.s32 	%p4, %r29, 1;
	@%p4 bra 	$L__BB0_7;
	setp.ne.s32 	%p5, %r29, 0;
	@%p5 bra 	$L__BB0_9;
	shl.b32 	%r37, %r7, 9;
	add.s32 	%r38, %r1, %r37;
	mul.wide.s32 	%rd26, %r6, 8;
	add.s64 	%rd27, %rd1, %rd26;
	ld.global.u64 	%rd28, [%rd27];
	cvta.to.global.u64 	%rd29, %rd28;
	add.s64 	%rd31, %rd29, %rd48;
	ld.global.f32 	%f5, [%rd31];
	st.shared.f32 	[%r38], %f5;
	bra.uni 	$L__BB0_9;
$L__BB0_7:
	mul.wide.s32 	%rd20, %r7, 8;
	add.s64 	%rd21, %rd1, %rd20;
	ld.global.u64 	%rd22, [%rd21];
	cvta.to.global.u64 	%rd23, %rd22;
	add.s64 	%rd25, %rd23, %rd48;
	shl.b32 	%r35, %r6, 9;
	add.s32 	%r36, %r1, %r35;
	ld.shared.f32 	%f4, [%r36];
	st.global.f32 	[%rd25], %f4;
	bra.uni 	$L__BB0_9;
$L__BB0_8:
	ld.global.u32 	%r30, [%rd106+-20];
	shl.b32 	%r31, %r6, 9;
	add.s32 	%r32, %r1, %r31;
	shl.b32 	%r33, %r7, 9;
	add.s32 	%r34, %r1, %r33;
	mul.wide.s32 	%rd14, %r30, 8;
	add.s64 	%rd15, %rd1, %rd14;
	ld.global.u64 	%rd16, [%rd15];
	cvta.to.global.u64 	%rd17, %rd16;
	add.s64 	%rd19, %rd17, %rd18;
	ld.shared.f32 	%f1, [%r32];
	ld.shared.f32 	%f2, [%r34];
	add.f32 	%f3, %f1, %f2;
	st.global.f32 	[%rd19], %f3;
$L__BB0_9:
	ld.global.u32 	%r39, [%rd106+-16];
	ld.global.u32 	%r8, [%rd106+-12];
	ld.global.u32 	%r9, [%rd106+-8];
	setp.eq.s32 	%p6, %r39, 0;
	@%p6 bra 	$L__BB0_14;
	setp.eq.s32 	%p7, %r39, 1;
	@%p7 bra 	$L__BB0_13;
	setp.ne.s32 	%p8, %r39, 4;
	@%p8 bra 	$L__BB0_15;
	ld.global.u32 	%r40, [%rd106+-4];
	shl.b32 	%r41, %r8, 9;
	add.s32 	%r42, %r1, %r41;
	shl.b32 	%r43, %r9, 9;
	add.s32 	%r44, %r1, %r43;
	mul.wide.s32 	%rd32, %r40, 8;
	add.s64 	%rd33, %rd1, %rd32;
	ld.global.u64 	%rd34, [%rd33];
	cvta.to.global.u64 	%rd35, %rd34;
	add.s64 	%rd37, %rd35, %rd18;
	ld.shared.f32 	%f6, [%r42];
	ld.shared.f32 	%f7, [%r44];
	add.f32 	%f8, %f6, %f7;
	st.global.f32 	[%rd37], %f8;
	bra.uni 	$L__BB0_15;
$L__BB0_13:
	mul.wide.s32 	%rd38, %r9, 8;
	add.s64 	%rd39, %rd1, %rd38;
	ld.global.u64 	%rd40, [%rd39];
	cvta.to.global.u64 	%rd41, %rd40;
	add.s64 	%rd43, %rd41, %rd48;
	shl.b32 	%r45, %r8, 9;
	add.s32 	%r46, %r1, %r45;
	ld.shared.f32 	%f9, [%r46];
	st.global.f32 	[%rd43], %f9;
	bra.uni 	$L__BB0_15;
$L__BB0_14:
	shl.b32 	%r47, %r9, 9;
	add.s32 	%r48, %r1, %r47;
	mul.wide.s32 	%rd44, %r8, 8;
	add.s64 	%rd45, %rd1, %rd44;
	ld.global.u64 	%rd46, [%rd45];
	cvta.to.global.u64 	%rd47, %rd46;
	add.s64 	%rd49, %rd47, %rd48;
	ld.global.f32 	%f10, [%rd49];
	st.shared.f32 	[%r48], %f10;
$L__BB0_15:
	ld.global.u32 	%r49, [%rd106];
	ld.global.u32 	%r10, [%rd106+4];
	ld.global.u32 	%r11, [%rd106+8];
	setp.eq.s32 	%p9, %r49, 0;
	@%p9 bra 	$L__BB0_20;
	setp.eq.s32 	%p10, %r49, 1;
	@%p10 bra 	$L__BB0_19;
	setp.ne.s32 	%p11, %r49, 4;
	@%p11 bra 	$L__BB0_21;
	ld.global.u32 	%r50, [%rd106+12];
	shl.b32 	%r51, %r10, 9;
	add.s32 	%r52, %r1, %r51;
	shl.b32 	%r53, %r11, 9;
	add.s32 	%r54, %r1, %r53;
	mul.wide.s32 	%rd50, %r50, 8;
	add.s64 	%rd51, %rd1, %rd50;
	ld.global.u64 	%rd52, [%rd51];
	cvta.to.global.u64 	%rd53, %rd52;
	add.s64 	%rd55, %rd53, %rd18;
	ld.shared.f32 	%f11, [%r52];
	ld.shared.f32 	%f12, [%r54];
	add.f32 	%f13, %f11, %f12;
	st.global.f32 	[%rd55], %f13;
	bra.uni 	$L__BB0_21;
$L__BB0_19:
	mul.wide.s32 	%rd56, %r11, 8;
	add.s64 	%rd57, %rd1, %rd56;
	ld.global.u64 	%rd58, [%rd57];
	cvta.to.global.u64 	%rd59, %rd58;
	add.s64 	%rd61, %rd59, %rd48;
	shl.b32 	%r55, %r10, 9;
	add.s32 	%r56, %r1, %r55;
	ld.shared.f32 	%f14, [%r56];
	st.global.f32 	[%rd61], %f14;
	bra.uni 	$L__BB0_21;
$L__BB0_20:
	shl.b32 	%r57, %r11, 9;
	add.s32 	%r58, %r1, %r57;
	mul.wide.s32 	%rd62, %r10, 8;
	add.s64 	%rd63, %rd1, %rd62;
	ld.global.u64 	%rd64, [%rd63];
	cvta.to.global.u64 	%rd65, %rd64;
	add.s64 	%rd67, %rd65, %rd48;
	ld.global.f32 	%f15, [%rd67];
	st.shared.f32 	[%r58], %f15;
$L__BB0_21:
	ld.global.u32 	%r59, [%rd106+16];
	ld.global.u32 	%r12, [%rd106+20];
	ld.global.u32 	%r13, [%rd106+24];
	setp.eq.s32 	%p12, %r59, 0;
	@%p12 bra 	$L__BB0_26;
	setp.eq.s32 	%p13, %r59, 1;
	@%p13 bra 	$L__BB0_25;
	setp.ne.s32 	%p14, %r59, 4;
	@%p14 bra 	$L__BB0_27;
	ld.global.u32 	%r60, [%rd106+28];
	shl.b32 	%r61, %r12, 9;
	add.s32 	%r62, %r1, %r61;
	shl.b32 	%r63, %r13, 9;
	add.s32 	%r64, %r1, %r63;
	mul.wide.s32 	%rd68, %r60, 8;
	add.s64 	%rd69, %rd1, %rd68;
	ld.global.u64 	%rd70, [%rd69];
	cvta.to.global.u64 	%rd71, %rd70;
	add.s64 	%rd73, %rd71, %rd18;
	ld.shared.f32 	%f16, [%r62];
	ld.shared.f32 	%f17, [%r64];
	add.f32 	%f18, %f16, %f17;
	st.global.f32 	[%rd73], %f18;
	bra.uni 	$L__BB0_27;
$L__BB0_25:
	mul.wide.s32 	%rd74, %r13, 8;
	add.s64 	%rd75, %rd1, %rd74;
	ld.global.u64 	%rd76, [%rd75];
	cvta.to.global.u64 	%rd77, %rd76;
	add.s64 	%rd79, %rd77, %rd48;
	shl.b32 	%r65, %r12, 9;
	add.s32 	%r66, %r1, %r65;
	ld.shared.f32 	%f19, [%r66];
	st.global.f32 	[%rd79], %f19;
	bra.uni 	$L__BB0_27;
$L__BB0_26:
	shl.b32 	%r67, %r13, 9;
	add.s32 	%r68, %r1, %r67;
	mul.wide.s32 	%rd80, %r12, 8;
	add.s64 	%rd81, %rd1, %rd80;
	ld.global.u64 	%rd82, [%rd81];
	cvta.to.global.u64 	%rd83, %rd82;
	add.s64 	%rd85, %rd83, %rd48;
	ld.global.f32 	%f20, [%rd85];
	st.shared.f32 	[%r68], %f20;
$L__BB0_27:
	add.s32 	%r79, %r79, 4;
	add.s64 	%rd106, %rd106, 64;
	setp.ne.s32 	%p15, %r79, 0;
	@%p15 bra 	$L__BB0_3;
$L__BB0_28:
	setp.eq.s32 	%p16, %r2, 0;
	@%p16 bra 	$L__BB0_37;
	mul.wide.u32 	%rd86, %r80, 16;
	add.s64 	%rd87, %rd86, %rd2;
	add.s64 	%rd107, %rd87, 8;
	neg.s32 	%r81, %r2;
	shl.b64 	%rd104, %rd4, 2;
	shl.b64 	%rd92, %rd3, 2;
$L__BB0_30:
	.pragma "nounroll";
	ld.global.u32 	%r69, [%rd107+-8];
	ld.global.u32 	%r18, [%rd107+-4];
	ld.global.u32 	%r19, [%rd107];
	setp.eq.s32 	%p17, %r69, 0;
	@%p17 bra 	$L__BB0_35;
	setp.eq.s32 	%p18, %r69, 1;
	@%p18 bra 	$L__BB0_34;
	setp.ne.s32 	%p19, %r69, 4;
	@%p19 bra 	$L__BB0_36;
	ld.global.u32 	%r70, [%rd107+4];
	shl.b32 	%r71, %r18, 9;
	add.s32 	%r72, %r1, %r71;
	shl.b32 	%r73, %r19, 9;
	add.s32 	%r74, %r1, %r73;
	mul.wide.s32 	%rd88, %r70, 8;
	add.s64 	%rd89, %rd1, %rd88;
	ld.global.u64 	%rd90, [%rd89];
	cvta.to.global.u64 	%rd91, %rd90;
	add.s64 	%rd93, %rd91, %rd92;
	ld.shared.f32 	%f21, [%r72];
	ld.shared.f32 	%f22, [%r74];
	add.f32 	%f23, %f21, %f22;
	st.global.f32 	[%rd93], %f23;
	bra.uni 	$L__BB0_36;
$L__BB0_34:
	mul.wide.s32 	%rd94, %r19, 8;
	add.s64 	%rd95, %rd1, %rd94;
	ld.global.u64 	%rd96, [%rd95];
	cvta.to.global.u64 	%rd97, %rd96;
	add.s64 	%rd99, %rd97, %rd104;
	shl.b32 	%r75, %r18, 9;
	add.s32 	%r76, %r1, %r75;
	ld.shared.f32 	%f24, [%r76];
	st.global.f32 	[%rd99], %f24;
	bra.uni 	$L__BB0_36;
$L__BB0_35:
	shl.b32 	%r77, %r19, 9;
	add.s32 	%r78, %r1, %r77;
	mul.wide.s32 	%rd100, %r18, 8;
	add.s64 	%rd101, %rd1, %rd100;
	ld.global.u64 	%rd102, [%rd101];
	cvta.to.global.u64 	%rd103, %rd102;
	add.s64 	%rd105, %rd103, %rd104;
	ld.global.f32 	%f25, [%rd105];
	st.shared.f32 	[%r78], %f25;
$L__BB0_36:
	add.s64 	%rd107, %rd107, 16;
	add.s32 	%r81, %r81, 1;
	setp.ne.s32 	%p20, %r81, 0;
	@%p20 bra 	$L__BB0_30;
$L__BB0_37:
	ret;

}


// ===== COMPILED SASS (sm_100) =====

	.target	sm_100

	.elftype	@"ET_EXEC"


//--------------------- .note.nv.tkinfo           --------------------------
	.section	.note.nv.tkinfo,"",@"SHT_NOTE"
	.sectionflags	@"SHF_NOTE_NV_TKINFO"
	.tkinfo
        /*0018*/ 	.word	0x00000002
        /*0030*/ 	.string	""
        /*0030*/ 	.string	"ptxas"
        /*0030*/ 	.string	"Cuda compilation tools, release 13.0, V13.0.88"
        /*0030*/ 	.string	"Build cuda_13.0.r13.0/compiler.36424714_0"
        /*0030*/ 	.string	"-arch sm_100 -m 64 "



//--------------------- .note.nv.cuinfo           --------------------------
	.section	.note.nv.cuinfo,"",@"SHT_NOTE"
	.sectionflags	@"SHF_NOTE_NV_CUINFO"
        /*0018*/ 	.short	0x0002
        /*001a*/ 	.short	0x0064
        /*001c*/ 	.short	0x0082
	.zero		2


//--------------------- .nv.info                  --------------------------
	.section	.nv.info,"",@"SHT_CUDA_INFO"
	.align	4


	//----- nvinfo : EIATTR_REGCOUNT
	.align		4
        /*0000*/ 	.byte	0x04, 0x2f
        /*0002*/ 	.short	(.L_1 - .L_0)
	.align		4
.L_0:
        /*0004*/ 	.word	index@(_Z3runP2OpiPPfiS1_i)
        /*0008*/ 	.word	0x0000001a


	//----- nvinfo : EIATTR_FRAME_SIZE
	.align		4
.L_1:
        /*000c*/ 	.byte	0x04, 0x11
        /*000e*/ 	.short	(.L_3 - .L_2)
	.align		4
.L_2:
        /*0010*/ 	.word	index@(_Z3runP2OpiPPfiS1_i)
        /*0014*/ 	.word	0x00000000


	//----- nvinfo : EIATTR_MIN_STACK_SIZE
	.align		4
.L_3:
        /*0018*/ 	.byte	0x04, 0x12
        /*001a*/ 	.short	(.L_5 - .L_4)
	.align		4
.L_4:
        /*001c*/ 	.word	index@(_Z3runP2OpiPPfiS1_i)
        /*0020*/ 	.word	0x00000000
.L_5:


//--------------------- .nv.compat                --------------------------
	.section	.nv.compat,"",@"SHT_CUDA_COMPAT_INFO"
	.align	4
        /*0000*/ 	.byte	0x02, 0x09, 0x00, 0x00, 0x02, 0x02, 0x01, 0x00, 0x02, 0x05, 0x05, 0x00, 0x03, 0x07, 0x01, 0x01
        /*0010*/ 	.byte	0x02, 0x03, 0x00, 0x00, 0x02, 0x06, 0x01, 0x00, 0x04, 0x0b, 0x08, 0x00, 0x09, 0x00, 0x00, 0x00
        /*0020*/ 	.byte	0x00, 0x00, 0x00, 0x00


//--------------------- .nv.info._Z3runP2OpiPPfiS1_i --------------------------
	.section	.nv.info._Z3runP2OpiPPfiS1_i,"",@"SHT_CUDA_INFO"
	.sectionflags	@""
	.align	4


	//----- nvinfo : EIATTR_CUDA_API_VERSION
	.align		4
        /*0000*/ 	.byte	0x04, 0x37
        /*0002*/ 	.short	(.L_7 - .L_6)
.L_6:
        /*0004*/ 	.word	0x00000082


	//----- nvinfo : EIATTR_KPARAM_INFO
	.align		4
.L_7:
        /*0008*/ 	.byte	0x04, 0x17
        /*000a*/ 	.short	(.L_9 - .L_8)
.L_8:
        /*000c*/ 	.word	0x00000000
        /*0010*/ 	.short	0x0005
        /*0012*/ 	.short	0x0028
        /*0014*/ 	.byte	0x00, 0xf0, 0x11, 0x00


	//----- nvinfo : EIATTR_KPARAM_INFO
	.align		4
.L_9:
        /*0018*/ 	.byte	0x04, 0x17
        /*001a*/ 	.short	(.L_11 - .L_10)
.L_10:
        /*001c*/ 	.word	0x00000000
        /*0020*/ 	.short	0x0004
        /*0022*/ 	.short	0x0020
        /*0024*/ 	.byte	0x00, 0xf5, 0x21, 0x00


	//----- nvinfo : EIATTR_KPARAM_INFO
	.align		4
.L_11:
        /*0028*/ 	.byte	0x04, 0x17
        /*002a*/ 	.short	(.L_13 - .L_12)
.L_12:
        /*002c*/ 	.word	0x00000000
        /*0030*/ 	.short	0x0003
        /*0032*/ 	.short	0x0018
        /*0034*/ 	.byte	0x00, 0xf0, 0x11, 0x00


	//----- nvinfo : EIATTR_KPARAM_INFO
	.align		4
.L_13:
        /*0038*/ 	.byte	0x04, 0x17
        /*003a*/ 	.short	(.L_15 - .L_14)
.L_14:
        /*003c*/ 	.word	0x00000000
        /*0040*/ 	.short	0x0002
        /*0042*/ 	.short	0x0010
        /*0044*/ 	.byte	0x00, 0xf5, 0x21, 0x00


	//----- nvinfo : EIATTR_KPARAM_INFO
	.align		4
.L_15:
        /*0048*/ 	.byte	0x04, 0x17
        /*004a*/ 	.short	(.L_17 - .L_16)
.L_16:
        /*004c*/ 	.word	0x00000000
        /*0050*/ 	.short	0x0001
        /*0052*/ 	.short	0x0008
        /*0054*/ 	.byte	0x00, 0xf0, 0x11, 0x00


	//----- nvinfo : EIATTR_KPARAM_INFO
	.align		4
.L_17:
        /*0058*/ 	.byte	0x04, 0x17
        /*005a*/ 	.short	(.L_19 - .L_18)
.L_18:
        /*005c*/ 	.word	0x00000000
        /*0060*/ 	.short	0x0000
        /*0062*/ 	.short	0x0000
        /*0064*/ 	.byte	0x00, 0xf5, 0x21, 0x00


	//----- nvinfo : EIATTR_SPARSE_MMA_MASK
	.align		4
.L_19:
        /*0068*/ 	.byte	0x03, 0x50
        /*006a*/ 	.short	0x0000


	//----- nvinfo : EIATTR_MAXREG_COUNT
	.align		4
        /*006c*/ 	.byte	0x03, 0x1b
        /*006e*/ 	.short	0x00ff


	//----- nvinfo : EIATTR_MERCURY_ISA_VERSION
	.align		4
        /*0070*/ 	.byte	0x03, 0x5f
        /*0072*/ 	.short	0x0101


	//----- nvinfo : EIATTR_VRC_CTA_INIT_COUNT
	.align		4
        /*0074*/ 	.byte	0x02, 0x4a
	.zero		1
	.zero		1


	//----- nvinfo : EIATTR_EXIT_INSTR_OFFSETS
	.align		4
        /*0078*/ 	.byte	0x04, 0x1c
        /*007a*/ 	.short	(.L_21 - .L_20)


	//   ....[0]....
.L_20:
        /*007c*/ 	.word	0x00000030


	//   ....[1]....
        /*0080*/ 	.word	0x00000b50


	//   ....[2]....
        /*0084*/ 	.word	0x00000e70


	//----- nvinfo : EIATTR_CBANK_PARAM_SIZE
	.align		4
.L_21:
        /*0088*/ 	.byte	0x03, 0x19
        /*008a*/ 	.short	0x002c


	//----- nvinfo : EIATTR_PARAM_CBANK
	.align		4
        /*008c*/ 	.byte	0x04, 0x0a
        /*008e*/ 	.short	(.L_23 - .L_22)
	.align		4
.L_22:
        /*0090*/ 	.word	index@(.nv.constant0._Z3runP2OpiPPfiS1_i)
        /*0094*/ 	.short	0x0380
        /*0096*/ 	.short	0x002c


	//----- nvinfo : EIATTR_SW_WAR
	.align		4
.L_23:
        /*0098*/ 	.byte	0x04, 0x36
        /*009a*/ 	.short	(.L_25 - .L_24)
.L_24:
        /*009c*/ 	.word	0x00000008
.L_25:


//--------------------- .nv.callgraph             --------------------------
	.section	.nv.callgraph,"",@"SHT_CUDA_CALLGRAPH"
	.align	4
	.sectionentsize	8
	.align		4
        /*0000*/ 	.word	0x00000000
	.align		4
        /*0004*/ 	.word	0xffffffff
	.align		4
        /*0008*/ 	.word	0x00000000
	.align		4
        /*000c*/ 	.word	0xfffffffe
	.align		4
        /*0010*/ 	.word	0x00000000
	.align		4
        /*0014*/ 	.word	0xfffffffd
	.align		4
        /*0018*/ 	.word	0x00000000
	.align		4
        /*001c*/ 	.word	0xfffffffc


//--------------------- .text._Z3runP2OpiPPfiS1_i --------------------------
	.section	.text._Z3runP2OpiPPfiS1_i,"ax",@progbits
	.align	128
        .global         _Z3runP2OpiPPfiS1_i
        .type           _Z3runP2OpiPPfiS1_i,@function
        .size           _Z3runP2OpiPPfiS1_i,(.L_x_19 - _Z3runP2OpiPPfiS1_i)
        .other          _Z3runP2OpiPPfiS1_i,@"STO_CUDA_ENTRY STV_DEFAULT"
_Z3runP2OpiPPfiS1_i:
.text._Z3runP2OpiPPfiS1_i:
[----:B------:R-:W-:Y:S08]  /*0000*/  LDC R1, c[0x0][0x37c] ;  /* 0x0000df00ff017b82 */ /* 0x000ff00000000800 */
[----:B------:R-:W0:Y:S02]  /*0010*/  LDC R4, c[0x0][0x388] ;  /* 0x0000e200ff047b82 */ /* 0x000e240000000800 */
[----:B0-----:R-:W-:-:S13]  /*0020*/  ISETP.GE.AND P0, PT, R4, 0x1, PT ;  /* 0x000000010400780c */ /* 0x001fda0003f06270 */
[----:B------:R-:W-:Y:S05]  /*0030*/  @!P0 EXIT ;  /* 0x000000000000894d */ /* 0x000fea0003800000 */
[----:B------:R-:W0:Y:S01]  /*0040*/  S2R R11, SR_CTAID.X ;  /* 0x00000000000b7919 */ /* 0x000e220000002500 */
[----:B------:R-:W1:Y:S01]  /*0050*/  S2UR UR5, SR_CgaCtaId ;  /* 0x00000000000579c3 */ /* 0x000e620000008800 */
[----:B------:R-:W0:Y:S01]  /*0060*/  LDCU UR4, c[0x0][0x360] ;  /* 0x00006c00ff0477ac */ /* 0x000e220008000800 */
[C---:B------:R-:W-:Y:S01]  /*0070*/  ISETP.GE.U32.AND P0, PT, R4.reuse, 0x4, PT ;  /* 0x000000040400780c */ /* 0x040fe20003f06070 */
[----:B------:R-:W2:Y:S01]  /*0080*/  S2R R0, SR_TID.X ;  /* 0x0000000000007919 */ /* 0x000ea20000002100 */
[----:B------:R-:W-:Y:S01]  /*0090*/  LOP3.LUT R7, R4, 0x3, RZ, 0xc0, !PT ;  /* 0x0000000304077812 */ /* 0x000fe200078ec0ff */
[----:B------:R-:W3:Y:S01]  /*00a0*/  LDCU.64 UR6, c[0x0][0x358] ;  /* 0x00006b00ff0677ac */ /* 0x000ee20008000a00 */
[----:B------:R-:W-:Y:S02]  /*00b0*/  IMAD.MOV.U32 R8, RZ, RZ, RZ ;  /* 0x000000ffff087224 */ /* 0x000fe400078e00ff */
[----:B0-----:R-:W-:Y:S01]  /*00c0*/  IMAD R11, R11, UR4, RZ ;  /* 0x000000040b0b7c24 */ /* 0x001fe2000f8e02ff */
[----:B------:R-:W-:-:S02]  /*00d0*/  UMOV UR4, 0x400 ;  /* 0x0000040000047882 */ /* 0x000fc40000000000 */
[----:B-1----:R-:W-:Y:S02]  /*00e0*/  ULEA UR4, UR5, UR4, 0x18 ;  /* 0x0000000405047291 */ /* 0x002fe4000f8ec0ff */
[----:B--2---:R-:W-:-:S04]  /*00f0*/  IADD3 R6, P1, PT, R11, R0, RZ ;  /* 0x000000000b067210 */ /* 0x004fc80007f3e0ff */
[----:B------:R-:W-:Y:S02]  /*0100*/  LEA R9, R0, UR4, 0x2 ;  /* 0x0000000400097c11 */ /* 0x000fe4000f8e10ff */
[----:B------:R-:W-:Y:S01]  /*0110*/  LEA.HI.X.SX32 R11, R11, RZ, 0x1, P1 ;  /* 0x000000ff0b0b7211 */ /* 0x000fe200008f0eff */
[----:B---3--:R-:W-:Y:S06]  /*0120*/  @!P0 BRA `(.L_x_0) ;  /* 0x0000000800848947 */ /* 0x008fec0003800000 */
[----:B------:R-:W0:Y:S01]  /*0130*/  LDCU.64 UR4, c[0x0][0x380] ;  /* 0x00007000ff0477ac */ /* 0x000e220008000a00 */
[----:B------:R-:W1:Y:S01]  /*0140*/  LDC.64 R2, c[0x0][0x390] ;  /* 0x0000e400ff027b82 */ /* 0x000e620000000a00 */
[----:B------:R-:W-:Y:S01]  /*0150*/  LOP3.LUT R8, R4, 0x7ffffffc, RZ, 0xc0, !PT ;  /* 0x7ffffffc04087812 */ /* 0x000fe200078ec0ff */
[----:B------:R-:W-:Y:S01]  /*0160*/  IMAD.SHL.U32 R10, R0, 0x4, RZ ;  /* 0x00000004000a7824 */ /* 0x000fe200078e00ff */
[----:B------:R-:W-:Y:S01]  /*0170*/  SHF.R.U32.HI R12, RZ, 0x1e, R0 ;  /* 0x0000001eff0c7819 */ /* 0x000fe20000011600 */
[C---:B------:R-:W-:Y:S01]  /*0180*/  IMAD.SHL.U32 R14, R6.reuse, 0x4, RZ ;  /* 0x00000004060e7824 */ /* 0x040fe200078e00ff */
[----:B------:R-:W-:Y:S02]  /*0190*/  SHF.L.U64.HI R13, R6, 0x2, R11 ;  /* 0x00000002060d7819 */ /* 0x000fe4000001020b */
[----:B------:R-:W-:Y:S01]  /*01a0*/  IADD3 R15, PT, PT, -R8, RZ, RZ ;  /* 0x000000ff080f7210 */ /* 0x000fe20007ffe1ff */
[----:B0-----:R-:W-:-:S04]  /*01b0*/  UIADD3 UR4, UP0, UPT, UR4, 0x20, URZ ;  /* 0x0000002004047890 */ /* 0x001fc8000ff1e0ff */
[----:B------:R-:W-:Y:S02]  /*01c0*/  UIADD3.X UR5, UPT, UPT, URZ, UR5, URZ, UP0, !UPT ;  /* 0x00000005ff057290 */ /* 0x000fe400087fe4ff */
[----:B------:R-:W-:-:S04]  /*01d0*/  IMAD.U32 R4, RZ, RZ, UR4 ;  /* 0x00000004ff047e24 */ /* 0x000fc8000f8e00ff */
[----:B------:R-:W-:-:S07]  /*01e0*/  IMAD.U32 R5, RZ, RZ, UR5 ;  /* 0x00000005ff057e24 */ /* 0x000fce000f8e00ff */
.L_x_13:
[----:B-12---:R-:W2:Y:S01]  /*01f0*/  LDG.E R16, desc[UR6][R4.64+-0x20] ;  /* 0xffffe00604107981 */ /* 0x006ea2000c1e1900 */
[----:B------:R-:W-:-:S03]  /*0200*/  VIADD R15, R15, 0x4 ;  /* 0x000000040f0f7836 */ /* 0x000fc60000000000 */
[----:B0----5:R0:W5:Y:S04]  /*0210*/  LDG.E R22, desc[UR6][R4.64+-0x1c] ;  /* 0xffffe40604167981 */ /* 0x021168000c1e1900 */
[----:B------:R0:W5:Y:S01]  /*0220*/  LDG.E R20, desc[UR6][R4.64+-0x18] ;  /* 0xffffe80604147981 */ /* 0x000162000c1e1900 */
[----:B------:R-:W-:Y:S02]  /*0230*/  ISETP.NE.AND P0, PT, R15, RZ, PT ;  /* 0x000000ff0f00720c */ /* 0x000fe40003f05270 */
[----:B--2---:R-:W-:-:S13]  /*0240*/  ISETP.NE.AND P1, PT, R16, 0x4, PT ;  /* 0x000000041000780c */ /* 0x004fda0003f25270 */
[----:B0-----:R-:W-:Y:S05]  /*0250*/  @!P1 BRA `(.L_x_1) ;  /* 0x0000000000509947 */ /* 0x001fea0003800000 */
[----:B------:R-:W-:-:S13]  /*0260*/  ISETP.NE.AND P1, PT, R16, 0x1, PT ;  /* 0x000000011000780c */ /* 0x000fda0003f25270 */
[----:B------:R-:W-:Y:S05]  /*0270*/  @!P1 BRA `(.L_x_2) ;  /* 0x0000000000289947 */ /* 0x000fea0003800000 */
[----:B------:R-:W-:-:S13]  /*0280*/  ISETP.NE.AND P1, PT, R16, RZ, PT ;  /* 0x000000ff1000720c */ /* 0x000fda0003f25270 */
[----:B------:R-:W-:Y:S05]  /*0290*/  @P1 BRA `(.L_x_3) ;  /* 0x00000000006c1947 */ /* 0x000fea0003800000 */
[----:B-1---5:R-:W-:-:S06]  /*02a0*/  IMAD.WIDE R16, R22, 0x8, R2 ;  /* 0x0000000816107825 */ /* 0x022fcc00078e0202 */
[----:B------:R-:W2:Y:S02]  /*02b0*/  LDG.E.64 R16, desc[UR6][R16.64] ;  /* 0x0000000610107981 */ /* 0x000ea4000c1e1b00 */
[----:B--2---:R-:W-:-:S04]  /*02c0*/  IADD3 R18, P1, PT, R16, R14, RZ ;  /* 0x0000000e10127210 */ /* 0x004fc80007f3e0ff */
[----:B------:R-:W-:-:S06]  /*02d0*/  IADD3.X R19, PT, PT, R17, R13, RZ, P1, !PT ;  /* 0x0000000d11137210 */ /* 0x000fcc0000ffe4ff */
[----:B------:R-:W2:Y:S01]  /*02e0*/  LDG.E R19, desc[UR6][R18.64] ;  /* 0x0000000612137981 */ /* 0x000ea2000c1e1900 */
[----:B------:R-:W-:-:S05]  /*02f0*/  IMAD R20, R20, 0x200, R9 ;  /* 0x0000020014147824 */ /* 0x000fca00078e0209 */
[----:B--2---:R2:W-:Y:S01]  /*0300*/  STS [R20], R19 ;  /* 0x0000001314007388 */ /* 0x0045e20000000800 */
[----:B------:R-:W-:Y:S05]  /*0310*/  BRA `(.L_x_3) ;  /* 0x00000000004c7947 */ /* 0x000fea0003800000 */
.L_x_2:
[----:B-1---5:R-:W-:-:S05]  /*0320*/  IMAD.WIDE R18, R20, 0x8, R2 ;  /* 0x0000000814127825 */ /* 0x022fca00078e0202 */
[----:B------:R-:W2:Y:S01]  /*0330*/  LDG.E.64 R16, desc[UR6][R18.64] ;  /* 0x0000000612107981 */ /* 0x000ea2000c1e1b00 */
[----:B------:R-:W-:-:S05]  /*0340*/  IMAD R20, R22, 0x200, R9 ;  /* 0x0000020016147824 */ /* 0x000fca00078e0209 */
[----:B------:R-:W0:Y:S01]  /*0350*/  LDS R21, [R20] ;  /* 0x0000000014157984 */ /* 0x000e220000000800 */
[----:B--2---:R-:W-:-:S05]  /*0360*/  IADD3 R16, P1, PT, R16, R14, RZ ;  /* 0x0000000e10107210 */ /* 0x004fca0007f3e0ff */
[----:B------:R-:W-:-:S05]  /*0370*/  IMAD.X R17, R17, 0x1, R13, P1 ;  /* 0x0000000111117824 */ /* 0x000fca00008e060d */
[----:B0-----:R1:W-:Y:S01]  /*0380*/  STG.E desc[UR6][R16.64], R21 ;  /* 0x0000001510007986 */ /* 0x0013e2000c101906 */
[----:B------:R-:W-:Y:S05]  /*0390*/  BRA `(.L_x_3) ;  /* 0x00000000002c7947 */ /* 0x000fea0003800000 */
.L_x_1:
[----:B------:R-:W1:Y:S01]  /*03a0*/  LDG.E R17, desc[UR6][R4.64+-0x14] ;  /* 0xffffec0604117981 */ /* 0x000e62000c1e1900 */
[----:B-----5:R-:W-:Y:S01]  /*03b0*/  LEA R22, R22, R9, 0x9 ;  /* 0x0000000916167211 */ /* 0x020fe200078e48ff */
[----:B------:R-:W-:-:S05]  /*03c0*/  IMAD R20, R20, 0x200, R9 ;  /* 0x0000020014147824 */ /* 0x000fca00078e0209 */
[----:B------:R-:W-:Y:S04]  /*03d0*/  LDS R22, [R22] ;  /* 0x0000000016167984 */ /* 0x000fe80000000800 */
[----:B------:R-:W0:Y:S01]  /*03e0*/  LDS R21, [R20] ;  /* 0x0000000014157984 */ /* 0x000e220000000800 */
[----:B-1----:R-:W-:-:S06]  /*03f0*/  IMAD.WIDE R16, R17, 0x8, R2 ;  /* 0x0000000811107825 */ /* 0x002fcc00078e0202 */
[----:B------:R-:W2:Y:S01]  /*0400*/  LDG.E.64 R16, desc[UR6][R16.64] ;  /* 0x0000000610107981 */ /* 0x000ea2000c1e1b00 */
[----:B0-----:R-:W-:Y:S01]  /*0410*/  FADD R21, R22, R21 ;  /* 0x0000001516157221 */ /* 0x001fe20000000000 */
[----:B--2---:R-:W-:-:S05]  /*0420*/  IADD3 R18, P1, PT, R16, R10, RZ ;  /* 0x0000000a10127210 */ /* 0x004fca0007f3e0ff */
[----:B------:R-:W-:-:S05]  /*0430*/  IMAD.X R19, R17, 0x1, R12, P1 ;  /* 0x0000000111137824 */ /* 0x000fca00008e060c */
[----:B------:R0:W-:Y:S03]  /*0440*/  STG.E desc[UR6][R18.64], R21 ;  /* 0x0000001512007986 */ /* 0x0001e6000c101906 */
.L_x_3:
[----:B-1----:R-:W3:Y:S04]  /*0450*/  LDG.E R16, desc[UR6][R4.64+-0x10] ;  /* 0xfffff00604107981 */ /* 0x002ee8000c1e1900 */
[----:B0-----:R0:W5:Y:S04]  /*0460*/  LDG.E R18, desc[UR6][R4.64+-0xc] ;  /* 0xfffff40604127981 */ /* 0x001168000c1e1900 */
[----:B--2--5:R0:W5:Y:S01]  /*0470*/  LDG.E R20, desc[UR6][R4.64+-0x8] ;  /* 0xfffff80604147981 */ /* 0x024162000c1e1900 */
[----:B---3--:R-:W-:-:S13]  /*0480*/  ISETP.NE.AND P1, PT, R16, RZ, PT ;  /* 0x000000ff1000720c */ /* 0x008fda0003f25270 */
[----:B0-----:R-:W-:Y:S05]  /*0490*/  @!P1 BRA `(.L_x_4) ;  /* 0x0000000000609947 */ /* 0x001fea0003800000 */
[----:B------:R-:W-:-:S13]  /*04a0*/  ISETP.NE.AND P1, PT, R16, 0x1, PT ;  /* 0x000000011000780c */ /* 0x000fda0003f25270 */
[----:B------:R-:W-:Y:S05]  /*04b0*/  @!P1 BRA `(.L_x_5) ;  /* 0x0000000000389947 */ /* 0x000fea0003800000 */
[----:B------:R-:W-:-:S13]  /*04c0*/  ISETP.NE.AND P1, PT, R16, 0x4, PT ;  /* 0x000000041000780c */ /* 0x000fda0003f25270 */
[----:B------:R-:W-:Y:S05]  /*04d0*/  @P1 BRA `(.L_x_6) ;  /* 0x00000000006c1947 */ /* 0x000fea0003800000 */
[----:B------:R-:W2:Y:S01]  /*04e0*/  LDG.E R17, desc[UR6][R4.64+-0x4] ;  /* 0xfffffc0604117981 */ /* 0x000ea2000c1e1900 */
[----:B------:R-:W-:Y:S01]  /*04f0*/  IMAD R21, R18, 0x200, R9 ;  /* 0x0000020012157824 */ /* 0x000fe200078e0209 */
[----:B-----5:R-:W-:-:S05]  /*0500*/  LEA R20, R20, R9, 0x9 ;  /* 0x0000000914147211 */ /* 0x020fca00078e48ff */
[----:B------:R-:W-:Y:S04]  /*0510*/  LDS R21, [R21] ;  /* 0x0000000015157984 */ /* 0x000fe80000000800 */
[----:B------:R-:W0:Y:S01]  /*0520*/  LDS R20, [R20] ;  /* 0x0000000014147984 */ /* 0x000e220000000800 */
[----:B--2---:R-:W-:-:S06]  /*0530*/  IMAD.WIDE R16, R17, 0x8, R2 ;  /* 0x0000000811107825 */ /* 0x004fcc00078e0202 */
[----:B------:R-:W2:Y:S01]  /*0540*/  LDG.E.64 R16, desc[UR6][R16.64] ;  /* 0x0000000610107981 */ /* 0x000ea2000c1e1b00 */
[----:B0-----:R-:W-:Y:S01]  /*0550*/  FADD R23, R21, R20 ;  /* 0x0000001415177221 */ /* 0x001fe20000000000 */
[----:B--2---:R-:W-:-:S05]  /*0560*/  IADD3 R18, P1, PT, R16, R10, RZ ;  /* 0x0000000a10127210 */ /* 0x004fca0007f3e0ff */
[----:B------:R-:W-:-:S05]  /*0570*/  IMAD.X R19, R17, 0x1, R12, P1 ;  /* 0x0000000111137824 */ /* 0x000fca00008e060c */
[----:B------:R0:W-:Y:S01]  /*0580*/  STG.E desc[UR6][R18.64], R23 ;  /* 0x0000001712007986 */ /* 0x0001e2000c101906 */
[----:B------:R-:W-:Y:S05]  /*0590*/  BRA `(.L_x_6) ;  /* 0x00000000003c7947 */ /* 0x000fea0003800000 */
.L_x_5:
[----:B-----5:R-:W-:-:S06]  /*05a0*/  IMAD.WIDE R20, R20, 0x8, R2 ;  /* 0x0000000814147825 */ /* 0x020fcc00078e0202 */
[----:B------:R-:W2:Y:S01]  /*05b0*/  LDG.E.64 R20, desc[UR6][R20.64] ;  /* 0x0000000614147981 */ /* 0x000ea2000c1e1b00 */
[----:B------:R-:W-:-:S05]  /*05c0*/  IMAD R18, R18, 0x200, R9 ;  /* 0x0000020012127824 */ /* 0x000fca00078e0209 */
[----:B------:R-:W0:Y:S01]  /*05d0*/  LDS R19, [R18] ;  /* 0x0000000012137984 */ /* 0x000e220000000800 */
[----:B--2---:R-:W-:-:S05]  /*05e0*/  IADD3 R16, P1, PT, R20, R14, RZ ;  /* 0x0000000e14107210 */ /* 0x004fca0007f3e0ff */
[----:B------:R-:W-:-:S05]  /*05f0*/  IMAD.X R17, R21, 0x1, R13, P1 ;  /* 0x0000000115117824 */ /* 0x000fca00008e060d */
[----:B0-----:R1:W-:Y:S01]  /*0600*/  STG.E desc[UR6][R16.64], R19 ;  /* 0x0000001310007986 */ /* 0x0013e2000c101906 */
[----:B------:R-:W-:Y:S05]  /*0610*/  BRA `(.L_x_6) ;  /* 0x00000000001c7947 */ /* 0x000fea0003800000 */
.L_x_4:
[----:B------:R-:W-:-:S06]  /*0620*/  IMAD.WIDE R16, R18, 0x8, R2 ;  /* 0x0000000812107825 */ /* 0x000fcc00078e0202 */
[----:B------:R-:W2:Y:S02]  /*0630*/  LDG.E.64 R16, desc[UR6][R16.64] ;  /* 0x0000000610107981 */ /* 0x000ea4000c1e1b00 */
[----:B--2---:R-:W-:-:S04]  /*0640*/  IADD3 R18, P1, PT, R16, R14, RZ ;  /* 0x0000000e10127210 */ /* 0x004fc80007f3e0ff */
[----:B------:R-:W-:-:S05]  /*0650*/  IADD3.X R19, PT, PT, R17, R13, RZ, P1, !PT ;  /* 0x0000000d11137210 */ /* 0x000fca0000ffe4ff */
[----:B------:R-:W2:Y:S01]  /*0660*/  LDG.E R18, desc[UR6][R18.64] ;  /* 0x0000000612127981 */ /* 0x000ea2000c1e1900 */
[----:B-----5:R-:W-:-:S05]  /*0670*/  IMAD R21, R20, 0x200, R9 ;  /* 0x0000020014157824 */ /* 0x020fca00078e0209 */
[----:B--2---:R2:W-:Y:S02]  /*0680*/  STS [R21], R18 ;  /* 0x0000001215007388 */ /* 0x0045e40000000800 */
.L_x_6:
[----:B-1----:R-:W3:Y:S04]  /*0690*/  LDG.E R16, desc[UR6][R4.64] ;  /* 0x0000000604107981 */ /* 0x002ee8000c1e1900 */
[----:B0-2---:R0:W5:Y:S04]  /*06a0*/  LDG.E R18, desc[UR6][R4.64+0x4] ;  /* 0x0000040604127981 */ /* 0x005168000c1e1900 */
[----:B-----5:R0:W5:Y:S01]  /*06b0*/  LDG.E R20, desc[UR6][R4.64+0x8] ;  /* 0x0000080604147981 */ /* 0x020162000c1e1900 */
[----:B---3--:R-:W-:-:S13]  /*06c0*/  ISETP.NE.AND P1, PT, R16, RZ, PT ;  /* 0x000000ff1000720c */ /* 0x008fda0003f25270 */
[----:B0-----:R-:W-:Y:S05]  /*06d0*/  @!P1 BRA `(.L_x_7) ;  /* 0x0000000000609947 */ /* 0x001fea0003800000 */
[----:B------:R-:W-:-:S13]  /*06e0*/  ISETP.NE.AND P1, PT, R16, 0x1, PT ;  /* 0x000000011000780c */ /* 0x000fda0003f25270 */
[----:B------:R-:W-:Y:S05]  /*06f0*/  @!P1 BRA `(.L_x_8) ;  /* 0x0000000000389947 */ /* 0x000fea0003800000 */
[----:B------:R-:W-:-:S13]  /*0700*/  ISETP.NE.AND P1, PT, R16, 0x4, PT ;  /* 0x000000041000780c */ /* 0x000fda0003f25270 */
[----:B------:R-:W-:Y:S05]  /*0710*/  @P1 BRA `(.L_x_9) ;  /* 0x00000000006c1947 */ /* 0x000fea0003800000 */
[----:B------:R-:W2:Y:S01]  /*0720*/  LDG.E R17, desc[UR6][R4.64+0xc] ;  /* 0x00000c0604117981 */ /* 0x000ea2000c1e1900 */
[--C-:B------:R-:W-:Y:S02]  /*0730*/  IMAD R21, R18, 0x200, R9.reuse ;  /* 0x0000020012157824 */ /* 0x100fe400078e0209 */
[----:B-----5:R-:W-:-:S04]  /*0740*/  IMAD R20, R20, 0x200, R9 ;  /* 0x0000020014147824 */ /* 0x020fc800078e0209 */
[----:B------:R-:W-:Y:S04]  /*0750*/  LDS R21, [R21] ;  /* 0x0000000015157984 */ /* 0x000fe80000000800 */
[----:B------:R-:W0:Y:S01]  /*0760*/  LDS R20, [R20] ;  /* 0x0000000014147984 */ /* 0x000e220000000800 */
[----:B--2---:R-:W-:-:S06]  /*0770*/  IMAD.WIDE R16, R17, 0x8, R2 ;  /* 0x0000000811107825 */ /* 0x004fcc00078e0202 */
[----:B------:R-:W2:Y:S01]  /*0780*/  LDG.E.64 R16, desc[UR6][R16.64] ;  /* 0x0000000610107981 */ /* 0x000ea2000c1e1b00 */
[----:B0-----:R-:W-:Y:S01]  /*0790*/  FADD R23, R21, R20 ;  /* 0x0000001415177221 */ /* 0x001fe20000000000 */
[----:B--2---:R-:W-:-:S04]  /*07a0*/  IADD3 R18, P1, PT, R16, R10, RZ ;  /* 0x0000000a10127210 */ /* 0x004fc80007f3e0ff */
[----:B------:R-:W-:-:S05]  /*07b0*/  IADD3.X R19, PT, PT, R17, R12, RZ, P1, !PT ;  /* 0x0000000c11137210 */ /* 0x000fca0000ffe4ff */
[----:B------:R1:W-:Y:S01]  /*07c0*/  STG.E desc[UR6][R18.64], R23 ;  /* 0x0000001712007986 */ /* 0x0003e2000c101906 */
[----:B------:R-:W-:Y:S05]  /*07d0*/  BRA `(.L_x_9) ;  /* 0x00000000003c7947 */ /* 0x000fea0003800000 */
.L_x_8:
        /* <DEDUP_REMOVED lines=8> */
.L_x_7:
[----:B------:R-:W-:-:S06]  /*0860*/  IMAD.WIDE R16, R18, 0x8, R2 ;  /* 0x0000000812107825 */ /* 0x000fcc00078e0202 */
[----:B------:R-:W2:Y:S02]  /*0870*/  LDG.E.64 R16, desc[UR6][R16.64] ;  /* 0x0000000610107981 */ /* 0x000ea4000c1e1b00 */
[----:B--2---:R-:W-:-:S05]  /*0880*/  IADD3 R18, P1, PT, R16, R14, RZ ;  /* 0x0000000e10127210 */ /* 0x004fca0007f3e0ff */
[----:B------:R-:W-:-:S05]  /*0890*/  IMAD.X R19, R17, 0x1, R13, P1 ;  /* 0x0000000111137824 */ /* 0x000fca00008e060d */
[----:B------:R-:W2:Y:S01]  /*08a0*/  LDG.E R18, desc[UR6][R18.64] ;  /* 0x0000000612127981 */ /* 0x000ea2000c1e1900 */
[----:B-----5:R-:W-:-:S05]  /*08b0*/  LEA R21, R20, R9, 0x9 ;  /* 0x0000000914157211 */ /* 0x020fca00078e48ff */
[----:B--2---:R2:W-:Y:S02]  /*08c0*/  STS [R21], R18 ;  /* 0x0000001215007388 */ /* 0x0045e40000000800 */
.L_x_9:
[----:B0-----:R-:W3:Y:S04]  /*08d0*/  LDG.E R16, desc[UR6][R4.64+0x10] ;  /* 0x0000100604107981 */ /* 0x001ee8000c1e1900 */
[----:B-12---:R0:W5:Y:S04]  /*08e0*/  LDG.E R18, desc[UR6][R4.64+0x14] ;  /* 0x0000140604127981 */ /* 0x006168000c1e1900 */
        /* <DEDUP_REMOVED lines=19> */
.L_x_11:
[----:B-----5:R-:W-:-:S06]  /*0a20*/  IMAD.WIDE R20, R20, 0x8, R2 ;  /* 0x0000000814147825 */ /* 0x020fcc00078e0202 */
[----:B------:R-:W2:Y:S01]  /*0a30*/  LDG.E.64 R20, desc[UR6][R20.64] ;  /* 0x0000000614147981 */ /* 0x000ea2000c1e1b00 */
[----:B------:R-:W-:-:S05]  /*0a40*/  LEA R18, R18, R9, 0x9 ;  /* 0x0000000912127211 */ /* 0x000fca00078e48ff */
[----:B------:R-:W0:Y:S01]  /*0a50*/  LDS R19, [R18] ;  /* 0x0000000012137984 */ /* 0x000e220000000800 */
[----:B--2---:R-:W-:-:S05]  /*0a60*/  IADD3 R16, P1, PT, R20, R14, RZ ;  /* 0x0000000e14107210 */ /* 0x004fca0007f3e0ff */
[----:B------:R-:W-:-:S05]  /*0a70*/  IMAD.X R17, R21, 0x1, R13, P1 ;  /* 0x0000000115117824 */ /* 0x000fca00008e060d */
[----:B0-----:R1:W-:Y:S01]  /*0a80*/  STG.E desc[UR6][R16.64], R19 ;  /* 0x0000001310007986 */ /* 0x0013e2000c101906 */
[----:B------:R-:W-:Y:S05]  /*0a90*/  BRA `(.L_x_12) ;  /* 0x00000000001c7947 */ /* 0x000fea0003800000 */
.L_x_10:
[----:B------:R-:W-:-:S06]  /*0aa0*/  IMAD.WIDE R16, R18, 0x8, R2 ;  /* 0x0000000812107825 */ /* 0x000fcc00078e0202 */
[----:B------:R-:W2:Y:S02]  /*0ab0*/  LDG.E.64 R16, desc[UR6][R16.64] ;  /* 0x0000000610107981 */ /* 0x000ea4000c1e1b00 */
[----:B--2---:R-:W-:-:S05]  /*0ac0*/  IADD3 R18, P1, PT, R16, R14, RZ ;  /* 0x0000000e10127210 */ /* 0x004fca0007f3e0ff */
[----:B------:R-:W-:-:S05]  /*0ad0*/  IMAD.X R19, R17, 0x1, R13, P1 ;  /* 0x0000000111137824 */ /* 0x000fca00008e060d */
[----:B------:R-:W2:Y:S01]  /*0ae0*/  LDG.E R18, desc[UR6][R18.64] ;  /* 0x0000000612127981 */ /* 0x000ea2000c1e1900 */
[----:B-----5:R-:W-:-:S05]  /*0af0*/  IMAD R21, R20, 0x200, R9 ;  /* 0x0000020014157824 */ /* 0x020fca00078e0209 */
[----:B--2---:R0:W-:Y:S02]  /*0b00*/  STS [R21], R18 ;  /* 0x0000001215007388 */ /* 0x0041e40000000800 */
.L_x_12:
[----:B------:R-:W-:-:S04]  /*0b10*/  IADD3 R4, P1, PT, R4, 0x40, RZ ;  /* 0x0000004004047810 */ /* 0x000fc80007f3e0ff */
[----:B------:R-:W-:Y:S01]  /*0b20*/  IADD3.X R5, PT, PT, RZ, R5, RZ, P1, !PT ;  /* 0x00000005ff057210 */ /* 0x000fe20000ffe4ff */
[----:B------:R-:W-:Y:S08]  /*0b30*/  @P0 BRA `(.L_x_13) ;  /* 0xfffffff400ac0947 */ /* 0x000ff0000383ffff */
.L_x_0:
[----:B------:R-:W-:-:S13]  /*0b40*/  ISETP.NE.AND P0, PT, R7, RZ, PT ;  /* 0x000000ff0700720c */ /* 0x000fda0003f05270 */
[----:B------:R-:W-:Y:S05]  /*0b50*/  @!P0 EXIT ;  /* 0x000000000000894d */ /* 0x000fea0003800000 */
[----:B------:R-:W3:Y:S01]  /*0b60*/  LDC.64 R4, c[0x0][0x380] ;  /* 0x0000e000ff047b82 */ /* 0x000ee20000000a00 */
[C---:B------:R-:W-:Y:S01]  /*0b70*/  SHF.L.U64.HI R11, R6.reuse, 0x2, R11 ;  /* 0x00000002060b7819 */ /* 0x040fe2000001020b */
[----:B------:R-:W-:Y:S02]  /*0b80*/  IMAD.SHL.U32 R6, R6, 0x4, RZ ;  /* 0x0000000406067824 */ /* 0x000fe400078e00ff */
[----:B------:R-:W-:-:S04]  /*0b90*/  IMAD.MOV R7, RZ, RZ, -R7 ;  /* 0x000000ffff077224 */ /* 0x000fc800078e0a07 */
[----:B------:R-:W4:Y:S01]  /*0ba0*/  LDC.64 R2, c[0x0][0x390] ;  /* 0x0000e400ff027b82 */ /* 0x000f220000000a00 */
[----:B---3--:R-:W-:-:S03]  /*0bb0*/  IMAD.WIDE.U32 R4, R8, 0x10, R4 ;  /* 0x0000001008047825 */ /* 0x008fc600078e0004 */
[----:B------:R-:W-:-:S05]  /*0bc0*/  IADD3 R4, P0, PT, R4, 0x8, RZ ;  /* 0x0000000804047810 */ /* 0x000fca0007f1e0ff */
[----:B----4-:R-:W-:-:S08]  /*0bd0*/  IMAD.X R5, RZ, RZ, R5, P0 ;  /* 0x000000ffff057224 */ /* 0x010fd000000e0605 */
.L_x_17:
[----:B---3--:R-:W3:Y:S01]  /*0be0*/  LDG.E R12, desc[UR6][R4.64+-0x8] ;  /* 0xfffff806040c7981 */ /* 0x008ee2000c1e1900 */
[----:B------:R-:W-:-:S03]  /*0bf0*/  IADD3 R7, PT, PT, R7, 0x1, RZ ;  /* 0x0000000107077810 */ /* 0x000fc60007ffe0ff */
[----:B----45:R4:W5:Y:S01]  /*0c00*/  LDG.E R8, desc[UR6][R4.64+-0x4] ;  /* 0xfffffc0604087981 */ /* 0x030962000c1e1900 */
[----:B------:R-:W-:-:S03]  /*0c10*/  ISETP.NE.AND P0, PT, R7, RZ, PT ;  /* 0x000000ff0700720c */ /* 0x000fc60003f05270 */
[----:B------:R4:W5:Y:S01]  /*0c20*/  LDG.E R10, desc[UR6][R4.64] ;  /* 0x00000006040a7981 */ /* 0x000962000c1e1900 */
[----:B---3--:R-:W-:-:S13]  /*0c30*/  ISETP.NE.AND P1, PT, R12, RZ, PT ;  /* 0x000000ff0c00720c */ /* 0x008fda0003f25270 */
[----:B-1--4-:R-:W-:Y:S05]  /*0c40*/  @!P1 BRA `(.L_x_14) ;  /* 0x0000000000609947 */ /* 0x012fea0003800000 */
[----:B------:R-:W-:-:S13]  /*0c50*/  ISETP.NE.AND P1, PT, R12, 0x1, PT ;  /* 0x000000010c00780c */ /* 0x000fda0003f25270 */
[----:B------:R-:W-:Y:S05]  /*0c60*/  @!P1 BRA `(.L_x_15) ;  /* 0x0000000000389947 */ /* 0x000fea0003800000 */
[----:B------:R-:W-:-:S13]  /*0c70*/  ISETP.NE.AND P1, PT, R12, 0x4, PT ;  /* 0x000000040c00780c */ /* 0x000fda0003f25270 */
[----:B------:R-:W-:Y:S05]  /*0c80*/  @P1 BRA `(.L_x_16) ;  /* 0x00000000006c1947 */ /* 0x000fea0003800000 */
[----:B------:R-:W3:Y:S01]  /*0c90*/  LDG.E R13, desc[UR6][R4.64+0x4] ;  /* 0x00000406040d7981 */ /* 0x000ee2000c1e1900 */
[--C-:B-----5:R-:W-:Y:S02]  /*0ca0*/  IMAD R8, R8, 0x200, R9.reuse ;  /* 0x0000020008087824 */ /* 0x120fe400078e0209 */
[----:B------:R-:W-:-:S04]  /*0cb0*/  IMAD R10, R10, 0x200, R9 ;  /* 0x000002000a0a7824 */ /* 0x000fc800078e0209 */
[----:B------:R-:W-:Y:S04]  /*0cc0*/  LDS R8, [R8] ;  /* 0x0000000008087984 */ /* 0x000fe80000000800 */
[----:B-1----:R-:W1:Y:S01]  /*0cd0*/  LDS R17, [R10] ;  /* 0x000000000a117984 */ /* 0x002e620000000800 */
[----:B---3--:R-:W-:-:S06]  /*0ce0*/  IMAD.WIDE R12, R13, 0x8, R2 ;  /* 0x000000080d0c7825 */ /* 0x008fcc00078e0202 */
[----:B------:R-:W3:Y:S01]  /*0cf0*/  LDG.E.64 R12, desc[UR6][R12.64] ;  /* 0x000000060c0c7981 */ /* 0x000ee2000c1e1b00 */
[----:B-1----:R-:W-:Y:S01]  /*0d00*/  FADD R17, R8, R17 ;  /* 0x0000001108117221 */ /* 0x002fe20000000000 */
[----:B---3--:R-:W-:-:S04]  /*0d10*/  LEA R14, P1, R0, R12, 0x2 ;  /* 0x0000000c000e7211 */ /* 0x008fc800078210ff */
[----:B------:R-:W-:-:S05]  /*0d20*/  LEA.HI.X R15, R0, R13, RZ, 0x2, P1 ;  /* 0x0000000d000f7211 */ /* 0x000fca00008f14ff */
[----:B------:R4:W-:Y:S01]  /*0d30*/  STG.E desc[UR6][R14.64], R17 ;  /* 0x000000110e007986 */ /* 0x0009e2000c101906 */
[----:B------:R-:W-:Y:S05]  /*0d40*/  BRA `(.L_x_16) ;  /* 0x00000000003c7947 */ /* 0x000fea0003800000 */
.L_x_15:
[----:B-----5:R-:W-:-:S06]  /*0d50*/  IMAD.WIDE R12, R10, 0x8, R2 ;  /* 0x000000080a0c7825 */ /* 0x020fcc00078e0202 */
[----:B------:R-:W3:Y:S01]  /*0d60*/  LDG.E.64 R12, desc[UR6][R12.64] ;  /* 0x000000060c0c7981 */ /* 0x000ee2000c1e1b00 */
[----:B------:R-:W-:-:S05]  /*0d70*/  LEA R8, R8, R9, 0x9 ;  /* 0x0000000908087211 */ /* 0x000fca00078e48ff */
[----:B-1----:R-:W1:Y:S01]  /*0d80*/  LDS R17, [R8] ;  /* 0x0000000008117984 */ /* 0x002e620000000800 */
[----:B---3--:R-:W-:-:S05]  /*0d90*/  IADD3 R14, P1, PT, R12, R6, RZ ;  /* 0x000000060c0e7210 */ /* 0x008fca0007f3e0ff */
[----:B------:R-:W-:-:S05]  /*0da0*/  IMAD.X R15, R13, 0x1, R11, P1 ;  /* 0x000000010d0f7824 */ /* 0x000fca00008e060b */
[----:B-1----:R3:W-:Y:S01]  /*0db0*/  STG.E desc[UR6][R14.64], R17 ;  /* 0x000000110e007986 */ /* 0x0027e2000c101906 */
[----:B------:R-:W-:Y:S05]  /*0dc0*/  BRA `(.L_x_16) ;  /* 0x00000000001c7947 */ /* 0x000fea0003800000 */
.L_x_14:
[----:B-----5:R-:W-:-:S06]  /*0dd0*/  IMAD.WIDE R12, R8, 0x8, R2 ;  /* 0x00000008080c7825 */ /* 0x020fcc00078e0202 */
[----:B------:R-:W3:Y:S02]  /*0de0*/  LDG.E.64 R12, desc[UR6][R12.64] ;  /* 0x000000060c0c7981 */ /* 0x000ee4000c1e1b00 */
[----:B---3--:R-:W-:-:S05]  /*0df0*/  IADD3 R14, P1, PT, R12, R6, RZ ;  /* 0x000000060c0e7210 */ /* 0x008fca0007f3e0ff */
[----:B------:R-:W-:-:S05]  /*0e00*/  IMAD.X R15, R13, 0x1, R11, P1 ;  /* 0x000000010d0f7824 */ /* 0x000fca00008e060b */
[----:B------:R-:W3:Y:S01]  /*0e10*/  LDG.E R14, desc[UR6][R14.64] ;  /* 0x000000060e0e7981 */ /* 0x000ee2000c1e1900 */
[----:B-1----:R-:W-:-:S05]  /*0e20*/  LEA R17, R10, R9, 0x9 ;  /* 0x000000090a117211 */ /* 0x002fca00078e48ff */
[----:B---3--:R1:W-:Y:S02]  /*0e30*/  STS [R17], R14 ;  /* 0x0000000e11007388 */ /* 0x0083e40000000800 */
.L_x_16:
[----:B------:R-:W-:-:S05]  /*0e40*/  IADD3 R4, P1, PT, R4, 0x10, RZ ;  /* 0x0000001004047810 */ /* 0x000fca0007f3e0ff */
[----:B------:R-:W-:Y:S01]  /*0e50*/  IMAD.X R5, RZ, RZ, R5, P1 ;  /* 0x000000ffff057224 */ /* 0x000fe200008e0605 */
[----:B------:R-:W-:Y:S07]  /*0e60*/  @P0 BRA `(.L_x_17) ;  /* 0xfffffffc005c0947 */ /* 0x000fee000383ffff */
[----:B------:R-:W-:Y:S05]  /*0e70*/  EXIT ;  /* 0x000000000000794d */ /* 0x000fea0003800000 */
.L_x_18:
[----:B------:R-:W-:-:S00]  /*0e80*/  BRA `(.L_x_18) ;  /* 0xfffffffc00fc7947 */ /* 0x000fc0000383ffff */
[----:B------:R-:W-:-:S00]  /*0e90*/  NOP ;  /* 0x0000000000007918 */ /* 0x000fc00000000000 */
        /* <DEDUP_REMOVED lines=14> */
.L_x_19:


//--------------------- .nv.shared._Z3runP2OpiPPfiS1_i --------------------------
	.section	.nv.shared._Z3runP2OpiPPfiS1_i,"aw",@nobits
	.sectionflags	@""
	.align	4
.nv.shared._Z3runP2OpiPPfiS1_i:
	.zero		9216


//--------------------- .nv.shared.reserved.0     --------------------------
	.section	.nv.shared.reserved.0,"aw",@nobits
	.weak		__nv_reservedSMEM_offset_0_alias
	.size		__nv_reservedSMEM_offset_0_alias, 0, 64
	.other		__nv_reservedSMEM_offset_0_alias,@"STO_CUDA_RESERVED_SHARED STV_DEFAULT"
__nv_reservedSMEM_offset_0_alias:
	.zero		0
	.zero		64


//--------------------- .nv.constant0._Z3runP2OpiPPfiS1_i --------------------------
	.section	.nv.constant0._Z3runP2OpiPPfiS1_i,"a",@progbits
	.sectionflags	@""
	.align	4
.nv.constant0._Z3runP2OpiPPfiS1_i:
	.zero		940


//--------------------- SYMBOLS --------------------------

	.type		.nv.reservedSmem.offset0,@object
	.size		.nv.reservedSmem.offset0,0x4
	.type		.nv.reservedSmem.cap,@object
	.size		.nv.reservedSmem.cap,0x4
